//
// Generated by NVIDIA NVVM Compiler
//
// Compiler Build ID: CL-36424714
// Cuda compilation tools, release 13.0, V13.0.88
// Based on NVVM 20.0.0
//

.version 9.0
.target sm_100
.address_size 64

	// .globl	_Z20reduceNeighboredLessPiS_i

.visible .entry _Z20reduceNeighboredLessPiS_i(
	.param .u64 .ptr .align 1 _Z20reduceNeighboredLessPiS_i_param_0,
	.param .u64 .ptr .align 1 _Z20reduceNeighboredLessPiS_i_param_1,
	.param .u32 _Z20reduceNeighboredLessPiS_i_param_2
)
{
	.reg .pred 	%p<6>;
	.reg .b32 	%r<17>;
	.reg .b64 	%rd<13>;

	ld.param.u64 	%rd3, [_Z20reduceNeighboredLessPiS_i_param_0];
	ld.param.u64 	%rd2, [_Z20reduceNeighboredLessPiS_i_param_1];
	ld.param.u32 	%r7, [_Z20reduceNeighboredLessPiS_i_param_2];
	cvta.to.global.u64 	%rd4, %rd3;
	mov.u32 	%r1, %tid.x;
	mov.u32 	%r2, %ctaid.x;
	mov.u32 	%r3, %ntid.x;
	mul.lo.s32 	%r8, %r2, %r3;
	add.s32 	%r9, %r8, %r1;
	mul.wide.u32 	%rd5, %r8, 4;
	add.s64 	%rd1, %rd4, %rd5;
	setp.ge.s32 	%p1, %r9, %r7;
	@%p1 bra 	$L__BB0_8;
	setp.lt.u32 	%p2, %r3, 2;
	@%p2 bra 	$L__BB0_6;
	mov.b32 	%r16, 1;
$L__BB0_3:
	shl.b32 	%r5, %r16, 1;
	mul.lo.s32 	%r6, %r5, %r1;
	setp.ge.u32 	%p3, %r6, %r3;
	@%p3 bra 	$L__BB0_5;
	add.s32 	%r11, %r6, %r16;
	mul.wide.u32 	%rd6, %r11, 4;
	add.s64 	%rd7, %rd1, %rd6;
	ld.global.u32 	%r12, [%rd7];
	mul.wide.u32 	%rd8, %r6, 4;
	add.s64 	%rd9, %rd1, %rd8;
	ld.global.u32 	%r13, [%rd9];
	add.s32 	%r14, %r13, %r12;
	st.global.u32 	[%rd9], %r14;
$L__BB0_5:
	bar.sync 	0;
	setp.lt.u32 	%p4, %r5, %r3;
	mov.u32 	%r16, %r5;
	@%p4 bra 	$L__BB0_3;
$L__BB0_6:
	setp.ne.s32 	%p5, %r1, 0;
	@%p5 bra 	$L__BB0_8;
	ld.global.u32 	%r15, [%rd1];
	cvta.to.global.u64 	%rd10, %rd2;
	mul.wide.u32 	%rd11, %r2, 4;
	add.s64 	%rd12, %rd10, %rd11;
	st.global.u32 	[%rd12], %r15;
$L__BB0_8:
	ret;

}


// ===== COMPILED SASS (sm_100) =====

	.target	sm_100

	.elftype	@"ET_EXEC"


//--------------------- .note.nv.tkinfo           --------------------------
	.section	.note.nv.tkinfo,"",@"SHT_NOTE"
	.sectionflags	@"SHF_NOTE_NV_TKINFO"
	.tkinfo
        /*0018*/ 	.word	0x00000002
        /*0030*/ 	.string	""
        /*0030*/ 	.string	"ptxas"
        /*0030*/ 	.string	"Cuda compilation tools, release 13.0, V13.0.88"
        /*0030*/ 	.string	"Build cuda_13.0.r13.0/compiler.36424714_0"
        /*0030*/ 	.string	"-arch sm_100 -m 64 "



//--------------------- .note.nv.cuinfo           --------------------------
	.section	.note.nv.cuinfo,"",@"SHT_NOTE"
	.sectionflags	@"SHF_NOTE_NV_CUINFO"
        /*0018*/ 	.short	0x0002
        /*001a*/ 	.short	0x0064
        /*001c*/ 	.short	0x0082
	.zero		2


//--------------------- .nv.info                  --------------------------
	.section	.nv.info,"",@"SHT_CUDA_INFO"
	.align	4


	//----- nvinfo : EIATTR_REGCOUNT
	.align		4
        /*0000*/ 	.byte	0x04, 0x2f
        /*0002*/ 	.short	(.L_1 - .L_0)
	.align		4
.L_0:
        /*0004*/ 	.word	index@(_Z20reduceNeighboredLessPiS_i)
        /*0008*/ 	.word	0x0000000e


	//----- nvinfo : EIATTR_FRAME_SIZE
	.align		4
.L_1:
        /*000c*/ 	.byte	0x04, 0x11
        /*000e*/ 	.short	(.L_3 - .L_2)
	.align		4
.L_2:
        /*0010*/ 	.word	index@(_Z20reduceNeighboredLessPiS_i)
        /*0014*/ 	.word	0x00000000


	//----- nvinfo : EIATTR_MIN_STACK_SIZE
	.align		4
.L_3:
        /*0018*/ 	.byte	0x04, 0x12
        /*001a*/ 	.short	(.L_5 - .L_4)
	.align		4
.L_4:
        /*001c*/ 	.word	index@(_Z20reduceNeighboredLessPiS_i)
        /*0020*/ 	.word	0x00000000
.L_5:


//--------------------- .nv.compat                --------------------------
	.section	.nv.compat,"",@"SHT_CUDA_COMPAT_INFO"
	.align	4
        /*0000*/ 	.byte	0x02, 0x09, 0x00, 0x00, 0x02, 0x02, 0x01, 0x00, 0x02, 0x05, 0x05, 0x00, 0x03, 0x07, 0x01, 0x01
        /*0010*/ 	.byte	0x02, 0x03, 0x00, 0x00, 0x02, 0x06, 0x01, 0x00, 0x04, 0x0b, 0x08, 0x00, 0x09, 0x00, 0x00, 0x00
        /*0020*/ 	.byte	0x00, 0x00, 0x00, 0x00


//--------------------- .nv.info._Z20reduceNeighboredLessPiS_i --------------------------
	.section	.nv.info._Z20reduceNeighboredLessPiS_i,"",@"SHT_CUDA_INFO"
	.sectionflags	@""
	.align	4


	//----- nvinfo : EIATTR_CUDA_API_VERSION
	.align		4
        /*0000*/ 	.byte	0x04, 0x37
        /*0002*/ 	.short	(.L_7 - .L_6)
.L_6:
        /*0004*/ 	.word	0x00000082


	//----- nvinfo : EIATTR_KPARAM_INFO
	.align		4
.L_7:
        /*0008*/ 	.byte	0x04, 0x17
        /*000a*/ 	.short	(.L_9 - .L_8)
.L_8:
        /*000c*/ 	.word	0x00000000
        /*0010*/ 	.short	0x0002
        /*0012*/ 	.short	0x0010
        /*0014*/ 	.byte	0x00, 0xf0, 0x11, 0x00


	//----- nvinfo : EIATTR_KPARAM_INFO
	.align		4
.L_9:
        /*0018*/ 	.byte	0x04, 0x17
        /*001a*/ 	.short	(.L_11 - .L_10)
.L_10:
        /*001c*/ 	.word	0x00000000
        /*0020*/ 	.short	0x0001
        /*0022*/ 	.short	0x0008
        /*0024*/ 	.byte	0x00, 0xf5, 0x21, 0x00


	//----- nvinfo : EIATTR_KPARAM_INFO
	.align		4
.L_11:
        /*0028*/ 	.byte	0x04, 0x17
        /*002a*/ 	.short	(.L_13 - .L_12)
.L_12:
        /*002c*/ 	.word	0x00000000
        /*0030*/ 	.short	0x0000
        /*0032*/ 	.short	0x0000
        /*0034*/ 	.byte	0x00, 0xf5, 0x21, 0x00


	//----- nvinfo : EIATTR_SPARSE_MMA_MASK
	.align		4
.L_13:
        /*0038*/ 	.byte	0x03, 0x50
        /*003a*/ 	.short	0x0000


	//----- nvinfo : EIATTR_MAXREG_COUNT
	.align		4
        /*003c*/ 	.byte	0x03, 0x1b
        /*003e*/ 	.short	0x00ff


	//----- nvinfo : EIATTR_NUM_BARRIERS
	.align		4
        /*0040*/ 	.byte	0x02, 0x4c
        /*0042*/ 	.byte	0x01
	.zero		1


	//----- nvinfo : EIATTR_MERCURY_ISA_VERSION
	.align		4
        /*0044*/ 	.byte	0x03, 0x5f
        /*0046*/ 	.short	0x0101


	//----- nvinfo : EIATTR_VRC_CTA_INIT_COUNT
	.align		4
        /*0048*/ 	.byte	0x02, 0x4a
	.zero		1
	.zero		1


	//----- nvinfo : EIATTR_EXIT_INSTR_OFFSETS
	.align		4
        /*004c*/ 	.byte	0x04, 0x1c
        /*004e*/ 	.short	(.L_15 - .L_14)


	//   ....[0]....
.L_14:
        /*0050*/ 	.word	0x00000090


	//   ....[1]....
        /*0054*/ 	.word	0x00000210


	//   ....[2]....
        /*0058*/ 	.word	0x00000260


	//----- nvinfo : EIATTR_CRS_STACK_SIZE
	.align		4
.L_15:
        /*005c*/ 	.byte	0x04, 0x1e
        /*005e*/ 	.short	(.L_17 - .L_16)
.L_16:
        /*0060*/ 	.word	0x00000000


	//----- nvinfo : EIATTR_CBANK_PARAM_SIZE
	.align		4
.L_17:
        /*0064*/ 	.byte	0x03, 0x19
        /*0066*/ 	.short	0x0014


	//----- nvinfo : EIATTR_PARAM_CBANK
	.align		4
        /*0068*/ 	.byte	0x04, 0x0a
        /*006a*/ 	.short	(.L_19 - .L_18)
	.align		4
.L_18:
        /*006c*/ 	.word	index@(.nv.constant0._Z20reduceNeighboredLessPiS_i)
        /*0070*/ 	.short	0x0380
        /*0072*/ 	.short	0x0014


	//----- nvinfo : EIATTR_SW_WAR
	.align		4
.L_19:
        /*0074*/ 	.byte	0x04, 0x36
        /*0076*/ 	.short	(.L_21 - .L_20)
.L_20:
        /*0078*/ 	.word	0x00000008
.L_21:


//--------------------- .nv.callgraph             --------------------------
	.section	.nv.callgraph,"",@"SHT_CUDA_CALLGRAPH"
	.align	4
	.sectionentsize	8
	.align		4
        /*0000*/ 	.word	0x00000000
	.align		4
        /*0004*/ 	.word	0xffffffff
	.align		4
        /*0008*/ 	.word	0x00000000
	.align		4
        /*000c*/ 	.word	0xfffffffe
	.align		4
        /*0010*/ 	.word	0x00000000
	.align		4
        /*0014*/ 	.word	0xfffffffd
	.align		4
        /*0018*/ 	.word	0x00000000
	.align		4
        /*001c*/ 	.word	0xfffffffc


//--------------------- .text._Z20reduceNeighboredLessPiS_i --------------------------
	.section	.text._Z20reduceNeighboredLessPiS_i,"ax",@progbits
	.align	128
        .global         _Z20reduceNeighboredLessPiS_i
        .type           _Z20reduceNeighboredLessPiS_i,@function
        .size           _Z20reduceNeighboredLessPiS_i,(.L_x_5 - _Z20reduceNeighboredLessPiS_i)
        .other          _Z20reduceNeighboredLessPiS_i,@"STO_CUDA_ENTRY STV_DEFAULT"
_Z20reduceNeighboredLessPiS_i:
.text._Z20reduceNeighboredLessPiS_i:
[----:B------:R-:W-:Y:S01]  /*0000*/  LDC R1, c[0x0][0x37c] ;  /* 0x0000df00ff017b82 */ /* 0x000fe20000000800 */
[----:B------:R-:W0:Y:S01]  /*0010*/  S2R R11, SR_CTAID.X ;  /* 0x00000000000b7919 */ /* 0x000e220000002500 */
[----:B------:R-:W0:Y:S01]  /*0020*/  LDCU UR6, c[0x0][0x360] ;  /* 0x00006c00ff0677ac */ /* 0x000e220008000800 */
[----:B------:R-:W1:Y:S01]  /*0030*/  S2R R0, SR_TID.X ;  /* 0x0000000000007919 */ /* 0x000e620000002100 */
[----:B------:R-:W2:Y:S01]  /*0040*/  LDCU UR4, c[0x0][0x390] ;  /* 0x00007200ff0477ac */ /* 0x000ea20008000800 */
[----:B0-----:R-:W-:-:S05]  /*0050*/  IMAD R5, R11, UR6, RZ ;  /* 0x000000060b057c24 */ /* 0x001fca000f8e02ff */
[----:B-1----:R-:W-:-:S04]  /*0060*/  IADD3 R2, PT, PT, R5, R0, RZ ;  /* 0x0000000005027210 */ /* 0x002fc80007ffe0ff */
[----:B--2---:R-:W-:Y:S02]  /*0070*/  ISETP.GE.AND P0, PT, R2, UR4, PT ;  /* 0x0000000402007c0c */ /* 0x004fe4000bf06270 */
[----:B------:R-:W0:Y:S11]  /*0080*/  LDC.64 R2, c[0x0][0x380] ;  /* 0x0000e000ff027b82 */ /* 0x000e360000000a00 */
[----:B------:R-:W-:Y:S05]  /*0090*/  @P0 EXIT ;  /* 0x000000000000094d */ /* 0x000fea0003800000 */
[----:B------:R-:W-:Y:S01]  /*00a0*/  UISETP.GE.U32.AND UP0, UPT, UR6, 0x2, UPT ;  /* 0x000000020600788c */ /* 0x000fe2000bf06070 */
[----:B0-----:R-:W-:Y:S01]  /*00b0*/  IMAD.WIDE.U32 R2, R5, 0x4, R2 ;  /* 0x0000000405027825 */ /* 0x001fe200078e0002 */
[----:B------:R-:W0:Y:S07]  /*00c0*/  LDCU.64 UR8, c[0x0][0x358] ;  /* 0x00006b00ff0877ac */ /* 0x000e2e0008000a00 */
[----:B------:R-:W-:Y:S05]  /*00d0*/  BRA.U !UP0, `(.L_x_0) ;  /* 0x0000000108487547 */ /* 0x000fea000b800000 */
[----:B------:R-:W-:-:S05]  /*00e0*/  UMOV UR4, 0x1 ;  /* 0x0000000100047882 */ /* 0x000fca0000000000 */
.L_x_3:
[----:B------:R-:W-:Y:S01]  /*00f0*/  USHF.L.U32 UR5, UR4, 0x1, URZ ;  /* 0x0000000104057899 */ /* 0x000fe200080006ff */
[----:B------:R-:W-:Y:S05]  /*0100*/  BSSY.RECONVERGENT B0, `(.L_x_1) ;  /* 0x000000b000007945 */ /* 0x000fea0003800200 */
[----:B-1----:R-:W-:-:S05]  /*0110*/  IMAD R7, R0, UR5, RZ ;  /* 0x0000000500077c24 */ /* 0x002fca000f8e02ff */
[----:B------:R-:W-:-:S13]  /*0120*/  ISETP.GE.U32.AND P0, PT, R7, UR6, PT ;  /* 0x0000000607007c0c */ /* 0x000fda000bf06070 */
[----:B------:R-:W-:Y:S05]  /*0130*/  @P0 BRA `(.L_x_2) ;  /* 0x00000000001c0947 */ /* 0x000fea0003800000 */
[C---:B------:R-:W-:Y:S01]  /*0140*/  IADD3 R5, PT, PT, R7.reuse, UR4, RZ ;  /* 0x0000000407057c10 */ /* 0x040fe2000fffe0ff */
[----:B------:R-:W-:-:S04]  /*0150*/  IMAD.WIDE.U32 R6, R7, 0x4, R2 ;  /* 0x0000000407067825 */ /* 0x000fc800078e0002 */
[----:B------:R-:W-:Y:S01]  /*0160*/  IMAD.WIDE.U32 R4, R5, 0x4, R2 ;  /* 0x0000000405047825 */ /* 0x000fe200078e0002 */
[----:B0-----:R-:W2:Y:S05]  /*0170*/  LDG.E R9, desc[UR8][R6.64] ;  /* 0x0000000806097981 */ /* 0x001eaa000c1e1900 */
[----:B------:R-:W2:Y:S02]  /*0180*/  LDG.E R4, desc[UR8][R4.64] ;  /* 0x0000000804047981 */ /* 0x000ea4000c1e1900 */
[----:B--2---:R-:W-:-:S05]  /*0190*/  IADD3 R9, PT, PT, R4, R9, RZ ;  /* 0x0000000904097210 */ /* 0x004fca0007ffe0ff */
[----:B------:R1:W-:Y:S02]  /*01a0*/  STG.E desc[UR8][R6.64], R9 ;  /* 0x0000000906007986 */ /* 0x0003e4000c101908 */
.L_x_2:
[----:B0-----:R-:W-:Y:S05]  /*01b0*/  BSYNC.RECONVERGENT B0 ;  /* 0x0000000000007941 */ /* 0x001fea0003800200 */
.L_x_1:
[----:B------:R-:W-:Y:S01]  /*01c0*/  BAR.SYNC.DEFER_BLOCKING 0x0 ;  /* 0x0000000000007b1d */ /* 0x000fe20000010000 */
[----:B------:R-:W-:-:S05]  /*01d0*/  UISETP.GE.U32.AND UP0, UPT, UR5, UR6, UPT ;  /* 0x000000060500728c */ /* 0x000fca000bf06070 */
[----:B------:R-:W-:-:S04]  /*01e0*/  UMOV UR4, UR5 ;  /* 0x0000000500047c82 */ /* 0x000fc80008000000 */
[----:B------:R-:W-:Y:S05]  /*01f0*/  BRA.U !UP0, `(.L_x_3) ;  /* 0xfffffffd08bc7547 */ /* 0x000fea000b83ffff */
.L_x_0:
[----:B------:R-:W-:-:S13]  /*0200*/  ISETP.NE.AND P0, PT, R0, RZ, PT ;  /* 0x000000ff0000720c */ /* 0x000fda0003f05270 */
[----:B0-----:R-:W-:Y:S05]  /*0210*/  @P0 EXIT ;  /* 0x000000000000094d */ /* 0x001fea0003800000 */
[----:B------:R-:W2:Y:S01]  /*0220*/  LDG.E R3, desc[UR8][R2.64] ;  /* 0x0000000802037981 */ /* 0x000ea2000c1e1900 */
[----:B------:R-:W0:Y:S02]  /*0230*/  LDC.64 R4, c[0x0][0x388] ;  /* 0x0000e200ff047b82 */ /* 0x000e240000000a00 */
[----:B0-----:R-:W-:-:S05]  /*0240*/  IMAD.WIDE.U32 R4, R11, 0x4, R4 ;  /* 0x000000040b047825 */ /* 0x001fca00078e0004 */
[----:B--2---:R-:W-:Y:S01]  /*0250*/  STG.E desc[UR8][R4.64], R3 ;  /* 0x0000000304007986 */ /* 0x004fe2000c101908 */
[----:B------:R-:W-:Y:S05]  /*0260*/  EXIT ;  /* 0x000000000000794d */ /* 0x000fea0003800000 */
.L_x_4:
[----:B------:R-:W-:-:S00]  /*0270*/  BRA `(.L_x_4) ;  /* 0xfffffffc00fc7947 */ /* 0x000fc0000383ffff */
[----:B------:R-:W-:-:S00]  /*0280*/  NOP ;  /* 0x0000000000007918 */ /* 0x000fc00000000000 */
[----:B------:R-:W-:-:S00]  /*0290*/  NOP ;  /* 0x0000000000007918 */ /* 0x000fc00000000000 */
[----:B------:R-:W-:-:S00]  /*02a0*/  NOP ;  /* 0x0000000000007918 */ /* 0x000fc00000000000 */
[----:B------:R-:W-:-:S00]  /*02b0*/  NOP ;  /* 0x0000000000007918 */ /* 0x000fc00000000000 */
[----:B------:R-:W-:-:S00]  /*02c0*/  NOP ;  /* 0x0000000000007918 */ /* 0x000fc00000000000 */
[----:B------:R-:W-:-:S00]  /*02d0*/  NOP ;  /* 0x0000000000007918 */ /* 0x000fc00000000000 */
[----:B------:R-:W-:-:S00]  /*02e0*/  NOP ;  /* 0x0000000000007918 */ /* 0x000fc00000000000 */
[----:B------:R-:W-:-:S00]  /*02f0*/  NOP ;  /* 0x0000000000007918 */ /* 0x000fc00000000000 */
.L_x_5:


//--------------------- .nv.shared.reserved.0     --------------------------
	.section	.nv.shared.reserved.0,"aw",@nobits
	.weak		__nv_reservedSMEM_offset_0_alias
	.size		__nv_reservedSMEM_offset_0_alias, 0, 64
	.other		__nv_reservedSMEM_offset_0_alias,@"STO_CUDA_RESERVED_SHARED STV_DEFAULT"
__nv_reservedSMEM_offset_0_alias:
	.zero		0
	.zero		64


//--------------------- .nv.constant0._Z20reduceNeighboredLessPiS_i --------------------------
	.section	.nv.constant0._Z20reduceNeighboredLessPiS_i,"a",@progbits
	.sectionflags	@""
	.align	4
.nv.constant0._Z20reduceNeighboredLessPiS_i:
	.zero		916


//--------------------- SYMBOLS --------------------------

	.type		.nv.reservedSmem.offset0,@object
	.size		.nv.reservedSmem.offset0,0x4
